//
// Generated by NVIDIA NVVM Compiler
//
// Compiler Build ID: CL-36424714
// Cuda compilation tools, release 13.0, V13.0.88
// Based on NVVM 20.0.0
//

.version 9.0
.target sm_100
.address_size 64

	// .globl	_Z8functioniPfS_

.visible .entry _Z8functioniPfS_(
	.param .u32 _Z8functioniPfS__param_0,
	.param .u64 .ptr .align 1 _Z8functioniPfS__param_1,
	.param .u64 .ptr .align 1 _Z8functioniPfS__param_2
)
{
	.reg .pred 	%p<2>;
	.reg .b32 	%r<6>;
	.reg .b32 	%f<4>;
	.reg .b64 	%rd<8>;

	ld.param.u32 	%r2, [_Z8functioniPfS__param_0];
	ld.param.u64 	%rd1, [_Z8functioniPfS__param_1];
	ld.param.u64 	%rd2, [_Z8functioniPfS__param_2];
	mov.u32 	%r3, %ntid.x;
	mov.u32 	%r4, %ctaid.x;
	mov.u32 	%r5, %tid.x;
	mad.lo.s32 	%r1, %r3, %r4, %r5;
	setp.ge.s32 	%p1, %r1, %r2;
	@%p1 bra 	$L__BB0_2;
	cvta.to.global.u64 	%rd3, %rd1;
	cvta.to.global.u64 	%rd4, %rd2;
	mul.wide.s32 	%rd5, %r1, 4;
	add.s64 	%rd6, %rd3, %rd5;
	ld.global.f32 	%f1, [%rd6];
	add.s64 	%rd7, %rd4, %rd5;
	ld.global.f32 	%f2, [%rd7];
	add.f32 	%f3, %f1, %f2;
	st.global.f32 	[%rd7], %f3;
$L__BB0_2:
	ret;

}


// ===== COMPILED SASS (sm_100) =====

	.target	sm_100

	.elftype	@"ET_EXEC"


//--------------------- .note.nv.tkinfo           --------------------------
	.section	.note.nv.tkinfo,"",@"SHT_NOTE"
	.sectionflags	@"SHF_NOTE_NV_TKINFO"
	.tkinfo
        /*0018*/ 	.word	0x00000002
        /*0030*/ 	.string	""
        /*0030*/ 	.string	"ptxas"
        /*0030*/ 	.string	"Cuda compilation tools, release 13.0, V13.0.88"
        /*0030*/ 	.string	"Build cuda_13.0.r13.0/compiler.36424714_0"
        /*0030*/ 	.string	"-arch sm_100 -m 64 "



//--------------------- .note.nv.cuinfo           --------------------------
	.section	.note.nv.cuinfo,"",@"SHT_NOTE"
	.sectionflags	@"SHF_NOTE_NV_CUINFO"
        /*0018*/ 	.short	0x0002
        /*001a*/ 	.short	0x0064
        /*001c*/ 	.short	0x0082
	.zero		2


//--------------------- .nv.info                  --------------------------
	.section	.nv.info,"",@"SHT_CUDA_INFO"
	.align	4


	//----- nvinfo : EIATTR_REGCOUNT
	.align		4
        /*0000*/ 	.byte	0x04, 0x2f
        /*0002*/ 	.short	(.L_1 - .L_0)
	.align		4
.L_0:
        /*0004*/ 	.word	index@(_Z8functioniPfS_)
        /*0008*/ 	.word	0x0000000a


	//----- nvinfo : EIATTR_FRAME_SIZE
	.align		4
.L_1:
        /*000c*/ 	.byte	0x04, 0x11
        /*000e*/ 	.short	(.L_3 - .L_2)
	.align		4
.L_2:
        /*0010*/ 	.word	index@(_Z8functioniPfS_)
        /*0014*/ 	.word	0x00000000


	//----- nvinfo : EIATTR_MIN_STACK_SIZE
	.align		4
.L_3:
        /*0018*/ 	.byte	0x04, 0x12
        /*001a*/ 	.short	(.L_5 - .L_4)
	.align		4
.L_4:
        /*001c*/ 	.word	index@(_Z8functioniPfS_)
        /*0020*/ 	.word	0x00000000
.L_5:


//--------------------- .nv.compat                --------------------------
	.section	.nv.compat,"",@"SHT_CUDA_COMPAT_INFO"
	.align	4
        /*0000*/ 	.byte	0x02, 0x09, 0x00, 0x00, 0x02, 0x02, 0x01, 0x00, 0x02, 0x05, 0x05, 0x00, 0x03, 0x07, 0x01, 0x01
        /*0010*/ 	.byte	0x02, 0x03, 0x00, 0x00, 0x02, 0x06, 0x01, 0x00, 0x04, 0x0b, 0x08, 0x00, 0x09, 0x00, 0x00, 0x00
        /*0020*/ 	.byte	0x00, 0x00, 0x00, 0x00


//--------------------- .nv.info._Z8functioniPfS_ --------------------------
	.section	.nv.info._Z8functioniPfS_,"",@"SHT_CUDA_INFO"
	.sectionflags	@""
	.align	4


	//----- nvinfo : EIATTR_CUDA_API_VERSION
	.align		4
        /*0000*/ 	.byte	0x04, 0x37
        /*0002*/ 	.short	(.L_7 - .L_6)
.L_6:
        /*0004*/ 	.word	0x00000082


	//----- nvinfo : EIATTR_KPARAM_INFO
	.align		4
.L_7:
        /*0008*/ 	.byte	0x04, 0x17
        /*000a*/ 	.short	(.L_9 - .L_8)
.L_8:
        /*000c*/ 	.word	0x00000000
        /*0010*/ 	.short	0x0002
        /*0012*/ 	.short	0x0010
        /*0014*/ 	.byte	0x00, 0xf5, 0x21, 0x00


	//----- nvinfo : EIATTR_KPARAM_INFO
	.align		4
.L_9:
        /*0018*/ 	.byte	0x04, 0x17
        /*001a*/ 	.short	(.L_11 - .L_10)
.L_10:
        /*001c*/ 	.word	0x00000000
        /*0020*/ 	.short	0x0001
        /*0022*/ 	.short	0x0008
        /*0024*/ 	.byte	0x00, 0xf5, 0x21, 0x00


	//----- nvinfo : EIATTR_KPARAM_INFO
	.align		4
.L_11:
        /*0028*/ 	.byte	0x04, 0x17
        /*002a*/ 	.short	(.L_13 - .L_12)
.L_12:
        /*002c*/ 	.word	0x00000000
        /*0030*/ 	.short	0x0000
        /*0032*/ 	.short	0x0000
        /*0034*/ 	.byte	0x00, 0xf0, 0x11, 0x00


	//----- nvinfo : EIATTR_SPARSE_MMA_MASK
	.align		4
.L_13:
        /*0038*/ 	.byte	0x03, 0x50
        /*003a*/ 	.short	0x0000


	//----- nvinfo : EIATTR_MAXREG_COUNT
	.align		4
        /*003c*/ 	.byte	0x03, 0x1b
        /*003e*/ 	.short	0x00ff


	//----- nvinfo : EIATTR_MERCURY_ISA_VERSION
	.align		4
        /*0040*/ 	.byte	0x03, 0x5f
        /*0042*/ 	.short	0x0101


	//----- nvinfo : EIATTR_VRC_CTA_INIT_COUNT
	.align		4
        /*0044*/ 	.byte	0x02, 0x4a
	.zero		1
	.zero		1


	//----- nvinfo : EIATTR_EXIT_INSTR_OFFSETS
	.align		4
        /*0048*/ 	.byte	0x04, 0x1c
        /*004a*/ 	.short	(.L_15 - .L_14)


	//   ....[0]....
.L_14:
        /*004c*/ 	.word	0x00000070


	//   ....[1]....
        /*0050*/ 	.word	0x00000110


	//----- nvinfo : EIATTR_CBANK_PARAM_SIZE
	.align		4
.L_15:
        /*0054*/ 	.byte	0x03, 0x19
        /*0056*/ 	.short	0x0018


	//----- nvinfo : EIATTR_PARAM_CBANK
	.align		4
        /*0058*/ 	.byte	0x04, 0x0a
        /*005a*/ 	.short	(.L_17 - .L_16)
	.align		4
.L_16:
        /*005c*/ 	.word	index@(.nv.constant0._Z8functioniPfS_)
        /*0060*/ 	.short	0x0380
        /*0062*/ 	.short	0x0018


	//----- nvinfo : EIATTR_SW_WAR
	.align		4
.L_17:
        /*0064*/ 	.byte	0x04, 0x36
        /*0066*/ 	.short	(.L_19 - .L_18)
.L_18:
        /*0068*/ 	.word	0x00000008
.L_19:


//--------------------- .nv.callgraph             --------------------------
	.section	.nv.callgraph,"",@"SHT_CUDA_CALLGRAPH"
	.align	4
	.sectionentsize	8
	.align		4
        /*0000*/ 	.word	0x00000000
	.align		4
        /*0004*/ 	.word	0xffffffff
	.align		4
        /*0008*/ 	.word	0x00000000
	.align		4
        /*000c*/ 	.word	0xfffffffe
	.align		4
        /*0010*/ 	.word	0x00000000
	.align		4
        /*0014*/ 	.word	0xfffffffd
	.align		4
        /*0018*/ 	.word	0x00000000
	.align		4
        /*001c*/ 	.word	0xfffffffc


//--------------------- .text._Z8functioniPfS_    --------------------------
	.section	.text._Z8functioniPfS_,"ax",@progbits
	.align	128
        .global         _Z8functioniPfS_
        .type           _Z8functioniPfS_,@function
        .size           _Z8functioniPfS_,(.L_x_1 - _Z8functioniPfS_)
        .other          _Z8functioniPfS_,@"STO_CUDA_ENTRY STV_DEFAULT"
_Z8functioniPfS_:
.text._Z8functioniPfS_:
[----:B------:R-:W-:Y:S01]  /*0000*/  LDC R1, c[0x0][0x37c] ;  /* 0x0000df00ff017b82 */ /* 0x000fe20000000800 */
[----:B------:R-:W0:Y:S01]  /*0010*/  S2R R7, SR_CTAID.X ;  /* 0x0000000000077919 */ /* 0x000e220000002500 */
[----:B------:R-:W0:Y:S01]  /*0020*/  LDCU UR4, c[0x0][0x360] ;  /* 0x00006c00ff0477ac */ /* 0x000e220008000800 */
[----:B------:R-:W0:Y:S01]  /*0030*/  S2R R0, SR_TID.X ;  /* 0x0000000000007919 */ /* 0x000e220000002100 */
[----:B------:R-:W1:Y:S01]  /*0040*/  LDCU UR5, c[0x0][0x380] ;  /* 0x00007000ff0577ac */ /* 0x000e620008000800 */
[----:B0-----:R-:W-:-:S05]  /*0050*/  IMAD R7, R7, UR4, R0 ;  /* 0x0000000407077c24 */ /* 0x001fca000f8e0200 */
[----:B-1----:R-:W-:-:S13]  /*0060*/  ISETP.GE.AND P0, PT, R7, UR5, PT ;  /* 0x0000000507007c0c */ /* 0x002fda000bf06270 */
[----:B------:R-:W-:Y:S05]  /*0070*/  @P0 EXIT ;  /* 0x000000000000094d */ /* 0x000fea0003800000 */
[----:B------:R-:W0:Y:S01]  /*0080*/  LDC.64 R2, c[0x0][0x388] ;  /* 0x0000e200ff027b82 */ /* 0x000e220000000a00 */
[----:B------:R-:W1:Y:S07]  /*0090*/  LDCU.64 UR4, c[0x0][0x358] ;  /* 0x00006b00ff0477ac */ /* 0x000e6e0008000a00 */
[----:B------:R-:W2:Y:S01]  /*00a0*/  LDC.64 R4, c[0x0][0x390] ;  /* 0x0000e400ff047b82 */ /* 0x000ea20000000a00 */
[----:B0-----:R-:W-:-:S06]  /*00b0*/  IMAD.WIDE R2, R7, 0x4, R2 ;  /* 0x0000000407027825 */ /* 0x001fcc00078e0202 */
[----:B-1----:R-:W3:Y:S01]  /*00c0*/  LDG.E R2, desc[UR4][R2.64] ;  /* 0x0000000402027981 */ /* 0x002ee2000c1e1900 */
[----:B--2---:R-:W-:-:S05]  /*00d0*/  IMAD.WIDE R4, R7, 0x4, R4 ;  /* 0x0000000407047825 */ /* 0x004fca00078e0204 */
[----:B------:R-:W3:Y:S02]  /*00e0*/  LDG.E R7, desc[UR4][R4.64] ;  /* 0x0000000404077981 */ /* 0x000ee4000c1e1900 */
[----:B---3--:R-:W-:-:S05]  /*00f0*/  FADD R7, R2, R7 ;  /* 0x0000000702077221 */ /* 0x008fca0000000000 */
[----:B------:R-:W-:Y:S01]  /*0100*/  STG.E desc[UR4][R4.64], R7 ;  /* 0x0000000704007986 */ /* 0x000fe2000c101904 */
[----:B------:R-:W-:Y:S05]  /*0110*/  EXIT ;  /* 0x000000000000794d */ /* 0x000fea0003800000 */
.L_x_0:
[----:B------:R-:W-:-:S00]  /*0120*/  BRA `(.L_x_0) ;  /* 0xfffffffc00fc7947 */ /* 0x000fc0000383ffff */
[----:B------:R-:W-:-:S00]  /*0130*/  NOP ;  /* 0x0000000000007918 */ /* 0x000fc00000000000 */
        /* <DEDUP_REMOVED lines=12> */
.L_x_1:


//--------------------- .nv.shared.reserved.0     --------------------------
	.section	.nv.shared.reserved.0,"aw",@nobits
	.weak		__nv_reservedSMEM_offset_0_alias
	.size		__nv_reservedSMEM_offset_0_alias, 0, 64
	.other		__nv_reservedSMEM_offset_0_alias,@"STO_CUDA_RESERVED_SHARED STV_DEFAULT"
__nv_reservedSMEM_offset_0_alias:
	.zero		0
	.zero		64


//--------------------- .nv.constant0._Z8functioniPfS_ --------------------------
	.section	.nv.constant0._Z8functioniPfS_,"a",@progbits
	.sectionflags	@""
	.align	4
.nv.constant0._Z8functioniPfS_:
	.zero		920


//--------------------- SYMBOLS --------------------------

	.type		.nv.reservedSmem.offset0,@object
	.size		.nv.reservedSmem.offset0,0x4
